//
// Generated by NVIDIA NVVM Compiler
//
// Compiler Build ID: CL-36424714
// Cuda compilation tools, release 13.0, V13.0.88
// Based on NVVM 20.0.0
//

.version 9.0
.target sm_100
.address_size 64

	// .globl	_Z4initP4Test

.visible .entry _Z4initP4Test(
	.param .u64 .ptr .align 1 _Z4initP4Test_param_0
)
{
	.reg .pred 	%p<2>;
	.reg .b32 	%r<6>;
	.reg .b64 	%rd<7>;

	ld.param.u64 	%rd2, [_Z4initP4Test_param_0];
	cvta.to.global.u64 	%rd1, %rd2;
	mov.u32 	%r2, %ctaid.x;
	mov.u32 	%r3, %ntid.x;
	mov.u32 	%r4, %tid.x;
	mad.lo.s32 	%r1, %r2, %r3, %r4;
	ld.global.u32 	%r5, [%rd1+8];
	setp.ge.u32 	%p1, %r1, %r5;
	@%p1 bra 	$L__BB0_2;
	ld.global.u64 	%rd3, [%rd1];
	cvta.to.global.u64 	%rd4, %rd3;
	mul.wide.u32 	%rd5, %r1, 4;
	add.s64 	%rd6, %rd4, %rd5;
	st.global.u32 	[%rd6], %r1;
$L__BB0_2:
	ret;

}


// ===== COMPILED SASS (sm_100) =====

	.target	sm_100

	.elftype	@"ET_EXEC"


//--------------------- .note.nv.tkinfo           --------------------------
	.section	.note.nv.tkinfo,"",@"SHT_NOTE"
	.sectionflags	@"SHF_NOTE_NV_TKINFO"
	.tkinfo
        /*0018*/ 	.word	0x00000002
        /*0030*/ 	.string	""
        /*0030*/ 	.string	"ptxas"
        /*0030*/ 	.string	"Cuda compilation tools, release 13.0, V13.0.88"
        /*0030*/ 	.string	"Build cuda_13.0.r13.0/compiler.36424714_0"
        /*0030*/ 	.string	"-arch sm_100 -m 64 "



//--------------------- .note.nv.cuinfo           --------------------------
	.section	.note.nv.cuinfo,"",@"SHT_NOTE"
	.sectionflags	@"SHF_NOTE_NV_CUINFO"
        /*0018*/ 	.short	0x0002
        /*001a*/ 	.short	0x0064
        /*001c*/ 	.short	0x0082
	.zero		2


//--------------------- .nv.info                  --------------------------
	.section	.nv.info,"",@"SHT_CUDA_INFO"
	.align	4


	//----- nvinfo : EIATTR_REGCOUNT
	.align		4
        /*0000*/ 	.byte	0x04, 0x2f
        /*0002*/ 	.short	(.L_1 - .L_0)
	.align		4
.L_0:
        /*0004*/ 	.word	index@(_Z4initP4Test)
        /*0008*/ 	.word	0x0000000a


	//----- nvinfo : EIATTR_FRAME_SIZE
	.align		4
.L_1:
        /*000c*/ 	.byte	0x04, 0x11
        /*000e*/ 	.short	(.L_3 - .L_2)
	.align		4
.L_2:
        /*0010*/ 	.word	index@(_Z4initP4Test)
        /*0014*/ 	.word	0x00000000


	//----- nvinfo : EIATTR_MIN_STACK_SIZE
	.align		4
.L_3:
        /*0018*/ 	.byte	0x04, 0x12
        /*001a*/ 	.short	(.L_5 - .L_4)
	.align		4
.L_4:
        /*001c*/ 	.word	index@(_Z4initP4Test)
        /*0020*/ 	.word	0x00000000
.L_5:


//--------------------- .nv.compat                --------------------------
	.section	.nv.compat,"",@"SHT_CUDA_COMPAT_INFO"
	.align	4
        /*0000*/ 	.byte	0x02, 0x09, 0x00, 0x00, 0x02, 0x02, 0x01, 0x00, 0x02, 0x05, 0x05, 0x00, 0x03, 0x07, 0x01, 0x01
        /*0010*/ 	.byte	0x02, 0x03, 0x00, 0x00, 0x02, 0x06, 0x01, 0x00, 0x04, 0x0b, 0x08, 0x00, 0x09, 0x00, 0x00, 0x00
        /*0020*/ 	.byte	0x00, 0x00, 0x00, 0x00


//--------------------- .nv.info._Z4initP4Test    --------------------------
	.section	.nv.info._Z4initP4Test,"",@"SHT_CUDA_INFO"
	.sectionflags	@""
	.align	4


	//----- nvinfo : EIATTR_CUDA_API_VERSION
	.align		4
        /*0000*/ 	.byte	0x04, 0x37
        /*0002*/ 	.short	(.L_7 - .L_6)
.L_6:
        /*0004*/ 	.word	0x00000082


	//----- nvinfo : EIATTR_KPARAM_INFO
	.align		4
.L_7:
        /*0008*/ 	.byte	0x04, 0x17
        /*000a*/ 	.short	(.L_9 - .L_8)
.L_8:
        /*000c*/ 	.word	0x00000000
        /*0010*/ 	.short	0x0000
        /*0012*/ 	.short	0x0000
        /*0014*/ 	.byte	0x00, 0xf5, 0x21, 0x00


	//----- nvinfo : EIATTR_SPARSE_MMA_MASK
	.align		4
.L_9:
        /*0018*/ 	.byte	0x03, 0x50
        /*001a*/ 	.short	0x0000


	//----- nvinfo : EIATTR_MAXREG_COUNT
	.align		4
        /*001c*/ 	.byte	0x03, 0x1b
        /*001e*/ 	.short	0x00ff


	//----- nvinfo : EIATTR_MERCURY_ISA_VERSION
	.align		4
        /*0020*/ 	.byte	0x03, 0x5f
        /*0022*/ 	.short	0x0101


	//----- nvinfo : EIATTR_VRC_CTA_INIT_COUNT
	.align		4
        /*0024*/ 	.byte	0x02, 0x4a
	.zero		1
	.zero		1


	//----- nvinfo : EIATTR_EXIT_INSTR_OFFSETS
	.align		4
        /*0028*/ 	.byte	0x04, 0x1c
        /*002a*/ 	.short	(.L_11 - .L_10)


	//   ....[0]....
.L_10:
        /*002c*/ 	.word	0x00000090


	//   ....[1]....
        /*0030*/ 	.word	0x000000d0


	//----- nvinfo : EIATTR_CBANK_PARAM_SIZE
	.align		4
.L_11:
        /*0034*/ 	.byte	0x03, 0x19
        /*0036*/ 	.short	0x0008


	//----- nvinfo : EIATTR_PARAM_CBANK
	.align		4
        /*0038*/ 	.byte	0x04, 0x0a
        /*003a*/ 	.short	(.L_13 - .L_12)
	.align		4
.L_12:
        /*003c*/ 	.word	index@(.nv.constant0._Z4initP4Test)
        /*0040*/ 	.short	0x0380
        /*0042*/ 	.short	0x0008


	//----- nvinfo : EIATTR_SW_WAR
	.align		4
.L_13:
        /*0044*/ 	.byte	0x04, 0x36
        /*0046*/ 	.short	(.L_15 - .L_14)
.L_14:
        /*0048*/ 	.word	0x00000008
.L_15:


//--------------------- .nv.callgraph             --------------------------
	.section	.nv.callgraph,"",@"SHT_CUDA_CALLGRAPH"
	.align	4
	.sectionentsize	8
	.align		4
        /*0000*/ 	.word	0x00000000
	.align		4
        /*0004*/ 	.word	0xffffffff
	.align		4
        /*0008*/ 	.word	0x00000000
	.align		4
        /*000c*/ 	.word	0xfffffffe
	.align		4
        /*0010*/ 	.word	0x00000000
	.align		4
        /*0014*/ 	.word	0xfffffffd
	.align		4
        /*0018*/ 	.word	0x00000000
	.align		4
        /*001c*/ 	.word	0xfffffffc


//--------------------- .text._Z4initP4Test       --------------------------
	.section	.text._Z4initP4Test,"ax",@progbits
	.align	128
        .global         _Z4initP4Test
        .type           _Z4initP4Test,@function
        .size           _Z4initP4Test,(.L_x_1 - _Z4initP4Test)
        .other          _Z4initP4Test,@"STO_CUDA_ENTRY STV_DEFAULT"
_Z4initP4Test:
.text._Z4initP4Test:
[----:B------:R-:W-:Y:S08]  /*0000*/  LDC R1, c[0x0][0x37c] ;  /* 0x0000df00ff017b82 */ /* 0x000ff00000000800 */
[----:B------:R-:W0:Y:S01]  /*0010*/  LDC.64 R4, c[0x0][0x380] ;  /* 0x0000e000ff047b82 */ /* 0x000e220000000a00 */
[----:B------:R-:W0:Y:S02]  /*0020*/  LDCU.64 UR4, c[0x0][0x358] ;  /* 0x00006b00ff0477ac */ /* 0x000e240008000a00 */
[----:B0-----:R-:W2:Y:S05]  /*0030*/  LDG.E R0, desc[UR4][R4.64+0x8] ;  /* 0x0000080404007981 */ /* 0x001eaa000c1e1900 */
[----:B------:R-:W0:Y:S01]  /*0040*/  S2UR UR6, SR_CTAID.X ;  /* 0x00000000000679c3 */ /* 0x000e220000002500 */
[----:B------:R-:W0:Y:S07]  /*0050*/  S2R R2, SR_TID.X ;  /* 0x0000000000027919 */ /* 0x000e2e0000002100 */
[----:B------:R-:W0:Y:S02]  /*0060*/  LDC R7, c[0x0][0x360] ;  /* 0x0000d800ff077b82 */ /* 0x000e240000000800 */
[----:B0-----:R-:W-:-:S05]  /*0070*/  IMAD R7, R7, UR6, R2 ;  /* 0x0000000607077c24 */ /* 0x001fca000f8e0202 */
[----:B--2---:R-:W-:-:S13]  /*0080*/  ISETP.GE.U32.AND P0, PT, R7, R0, PT ;  /* 0x000000000700720c */ /* 0x004fda0003f06070 */
[----:B------:R-:W-:Y:S05]  /*0090*/  @P0 EXIT ;  /* 0x000000000000094d */ /* 0x000fea0003800000 */
[----:B------:R-:W2:Y:S02]  /*00a0*/  LDG.E.64 R2, desc[UR4][R4.64] ;  /* 0x0000000404027981 */ /* 0x000ea4000c1e1b00 */
[----:B--2---:R-:W-:-:S05]  /*00b0*/  IMAD.WIDE.U32 R2, R7, 0x4, R2 ;  /* 0x0000000407027825 */ /* 0x004fca00078e0002 */
[----:B------:R-:W-:Y:S01]  /*00c0*/  STG.E desc[UR4][R2.64], R7 ;  /* 0x0000000702007986 */ /* 0x000fe2000c101904 */
[----:B------:R-:W-:Y:S05]  /*00d0*/  EXIT ;  /* 0x000000000000794d */ /* 0x000fea0003800000 */
.L_x_0:
[----:B------:R-:W-:-:S00]  /*00e0*/  BRA `(.L_x_0) ;  /* 0xfffffffc00fc7947 */ /* 0x000fc0000383ffff */
[----:B------:R-:W-:-:S00]  /*00f0*/  NOP ;  /* 0x0000000000007918 */ /* 0x000fc00000000000 */
        /* <DEDUP_REMOVED lines=8> */
.L_x_1:


//--------------------- .nv.shared.reserved.0     --------------------------
	.section	.nv.shared.reserved.0,"aw",@nobits
	.weak		__nv_reservedSMEM_offset_0_alias
	.size		__nv_reservedSMEM_offset_0_alias, 0, 64
	.other		__nv_reservedSMEM_offset_0_alias,@"STO_CUDA_RESERVED_SHARED STV_DEFAULT"
__nv_reservedSMEM_offset_0_alias:
	.zero		0
	.zero		64


//--------------------- .nv.constant0._Z4initP4Test --------------------------
	.section	.nv.constant0._Z4initP4Test,"a",@progbits
	.sectionflags	@""
	.align	4
.nv.constant0._Z4initP4Test:
	.zero		904


//--------------------- SYMBOLS --------------------------

	.type		.nv.reservedSmem.offset0,@object
	.size		.nv.reservedSmem.offset0,0x4
